//
// Generated by NVIDIA NVVM Compiler
//
// Compiler Build ID: CL-36424714
// Cuda compilation tools, release 13.0, V13.0.88
// Based on NVVM 20.0.0
//

.version 9.0
.target sm_100
.address_size 64

	// .globl	_Z13matrixAddSafePKfS0_Pfii
// _ZZ15matrixAddSharedPKfS0_PfiiE5tileA has been demoted
// _ZZ15matrixAddSharedPKfS0_PfiiE5tileB has been demoted

.visible .entry _Z13matrixAddSafePKfS0_Pfii(
	.param .u64 .ptr .align 1 _Z13matrixAddSafePKfS0_Pfii_param_0,
	.param .u64 .ptr .align 1 _Z13matrixAddSafePKfS0_Pfii_param_1,
	.param .u64 .ptr .align 1 _Z13matrixAddSafePKfS0_Pfii_param_2,
	.param .u32 _Z13matrixAddSafePKfS0_Pfii_param_3,
	.param .u32 _Z13matrixAddSafePKfS0_Pfii_param_4
)
{
	.reg .pred 	%p<4>;
	.reg .b32 	%r<12>;
	.reg .b32 	%f<4>;
	.reg .b64 	%rd<11>;

	ld.param.u64 	%rd1, [_Z13matrixAddSafePKfS0_Pfii_param_0];
	ld.param.u64 	%rd2, [_Z13matrixAddSafePKfS0_Pfii_param_1];
	ld.param.u64 	%rd3, [_Z13matrixAddSafePKfS0_Pfii_param_2];
	ld.param.u32 	%r4, [_Z13matrixAddSafePKfS0_Pfii_param_3];
	ld.param.u32 	%r3, [_Z13matrixAddSafePKfS0_Pfii_param_4];
	mov.u32 	%r5, %ctaid.y;
	mov.u32 	%r6, %ntid.y;
	mov.u32 	%r7, %tid.y;
	mad.lo.s32 	%r1, %r5, %r6, %r7;
	mov.u32 	%r8, %ctaid.x;
	mov.u32 	%r9, %ntid.x;
	mov.u32 	%r10, %tid.x;
	mad.lo.s32 	%r2, %r8, %r9, %r10;
	setp.ge.s32 	%p1, %r1, %r4;
	setp.ge.s32 	%p2, %r2, %r3;
	or.pred  	%p3, %p1, %p2;
	@%p3 bra 	$L__BB0_2;
	cvta.to.global.u64 	%rd4, %rd1;
	cvta.to.global.u64 	%rd5, %rd2;
	cvta.to.global.u64 	%rd6, %rd3;
	mad.lo.s32 	%r11, %r3, %r1, %r2;
	mul.wide.s32 	%rd7, %r11, 4;
	add.s64 	%rd8, %rd4, %rd7;
	ld.global.f32 	%f1, [%rd8];
	add.s64 	%rd9, %rd5, %rd7;
	ld.global.f32 	%f2, [%rd9];
	add.f32 	%f3, %f1, %f2;
	add.s64 	%rd10, %rd6, %rd7;
	st.global.f32 	[%rd10], %f3;
$L__BB0_2:
	ret;

}
	// .globl	_Z15matrixAddSharedPKfS0_Pfii
.visible .entry _Z15matrixAddSharedPKfS0_Pfii(
	.param .u64 .ptr .align 1 _Z15matrixAddSharedPKfS0_Pfii_param_0,
	.param .u64 .ptr .align 1 _Z15matrixAddSharedPKfS0_Pfii_param_1,
	.param .u64 .ptr .align 1 _Z15matrixAddSharedPKfS0_Pfii_param_2,
	.param .u32 _Z15matrixAddSharedPKfS0_Pfii_param_3,
	.param .u32 _Z15matrixAddSharedPKfS0_Pfii_param_4
)
{
	.reg .pred 	%p<4>;
	.reg .b32 	%r<22>;
	.reg .b32 	%f<6>;
	.reg .b64 	%rd<12>;
	// demoted variable
	.shared .align 4 .b8 _ZZ15matrixAddSharedPKfS0_PfiiE5tileA[1024];
	// demoted variable
	.shared .align 4 .b8 _ZZ15matrixAddSharedPKfS0_PfiiE5tileB[1024];
	ld.param.u64 	%rd1, [_Z15matrixAddSharedPKfS0_Pfii_param_0];
	ld.param.u64 	%rd2, [_Z15matrixAddSharedPKfS0_Pfii_param_1];
	ld.param.u64 	%rd3, [_Z15matrixAddSharedPKfS0_Pfii_param_2];
	ld.param.u32 	%r6, [_Z15matrixAddSharedPKfS0_Pfii_param_3];
	ld.param.u32 	%r5, [_Z15matrixAddSharedPKfS0_Pfii_param_4];
	mov.u32 	%r7, %ctaid.y;
	shl.b32 	%r8, %r7, 4;
	mov.u32 	%r9, %tid.y;
	add.s32 	%r1, %r8, %r9;
	mov.u32 	%r10, %ctaid.x;
	shl.b32 	%r11, %r10, 4;
	mov.u32 	%r12, %tid.x;
	add.s32 	%r2, %r11, %r12;
	setp.ge.s32 	%p2, %r1, %r6;
	setp.ge.s32 	%p3, %r2, %r5;
	or.pred  	%p1, %p2, %p3;
	shl.b32 	%r13, %r9, 6;
	mov.u32 	%r14, _ZZ15matrixAddSharedPKfS0_PfiiE5tileA;
	add.s32 	%r15, %r14, %r13;
	shl.b32 	%r16, %r12, 2;
	add.s32 	%r3, %r15, %r16;
	mov.u32 	%r17, _ZZ15matrixAddSharedPKfS0_PfiiE5tileB;
	add.s32 	%r18, %r17, %r13;
	add.s32 	%r4, %r18, %r16;
	@%p1 bra 	$L__BB1_2;
	cvta.to.global.u64 	%rd4, %rd1;
	cvta.to.global.u64 	%rd5, %rd2;
	mad.lo.s32 	%r19, %r5, %r1, %r2;
	mul.wide.s32 	%rd6, %r19, 4;
	add.s64 	%rd7, %rd4, %rd6;
	ld.global.f32 	%f1, [%rd7];
	st.shared.f32 	[%r3], %f1;
	add.s64 	%rd8, %rd5, %rd6;
	ld.global.f32 	%f2, [%rd8];
	st.shared.f32 	[%r4], %f2;
	bra.uni 	$L__BB1_3;
$L__BB1_2:
	mov.b32 	%r20, 0;
	st.shared.u32 	[%r3], %r20;
	st.shared.u32 	[%r4], %r20;
$L__BB1_3:
	bar.sync 	0;
	@%p1 bra 	$L__BB1_5;
	mad.lo.s32 	%r21, %r5, %r1, %r2;
	ld.shared.f32 	%f3, [%r3];
	ld.shared.f32 	%f4, [%r4];
	add.f32 	%f5, %f3, %f4;
	cvta.to.global.u64 	%rd9, %rd3;
	mul.wide.s32 	%rd10, %r21, 4;
	add.s64 	%rd11, %rd9, %rd10;
	st.global.f32 	[%rd11], %f5;
$L__BB1_5:
	ret;

}
	// .globl	_Z13matrixAddVec4PK6float4S1_PS_ii
.visible .entry _Z13matrixAddVec4PK6float4S1_PS_ii(
	.param .u64 .ptr .align 1 _Z13matrixAddVec4PK6float4S1_PS_ii_param_0,
	.param .u64 .ptr .align 1 _Z13matrixAddVec4PK6float4S1_PS_ii_param_1,
	.param .u64 .ptr .align 1 _Z13matrixAddVec4PK6float4S1_PS_ii_param_2,
	.param .u32 _Z13matrixAddVec4PK6float4S1_PS_ii_param_3,
	.param .u32 _Z13matrixAddVec4PK6float4S1_PS_ii_param_4
)
{
	.reg .pred 	%p<4>;
	.reg .b32 	%r<16>;
	.reg .b32 	%f<13>;
	.reg .b64 	%rd<11>;

	ld.param.u64 	%rd1, [_Z13matrixAddVec4PK6float4S1_PS_ii_param_0];
	ld.param.u64 	%rd2, [_Z13matrixAddVec4PK6float4S1_PS_ii_param_1];
	ld.param.u64 	%rd3, [_Z13matrixAddVec4PK6float4S1_PS_ii_param_2];
	ld.param.u32 	%r4, [_Z13matrixAddVec4PK6float4S1_PS_ii_param_3];
	ld.param.u32 	%r5, [_Z13matrixAddVec4PK6float4S1_PS_ii_param_4];
	mov.u32 	%r6, %ctaid.y;
	mov.u32 	%r7, %ntid.y;
	mov.u32 	%r8, %tid.y;
	mad.lo.s32 	%r1, %r6, %r7, %r8;
	mov.u32 	%r9, %ctaid.x;
	mov.u32 	%r10, %ntid.x;
	mov.u32 	%r11, %tid.x;
	mad.lo.s32 	%r2, %r9, %r10, %r11;
	shr.s32 	%r12, %r5, 31;
	shr.u32 	%r13, %r12, 30;
	add.s32 	%r14, %r5, %r13;
	shr.s32 	%r3, %r14, 2;
	setp.ge.s32 	%p1, %r1, %r4;
	setp.ge.s32 	%p2, %r2, %r3;
	or.pred  	%p3, %p1, %p2;
	@%p3 bra 	$L__BB2_2;
	cvta.to.global.u64 	%rd4, %rd1;
	cvta.to.global.u64 	%rd5, %rd2;
	cvta.to.global.u64 	%rd6, %rd3;
	mad.lo.s32 	%r15, %r3, %r1, %r2;
	mul.wide.s32 	%rd7, %r15, 16;
	add.s64 	%rd8, %rd4, %rd7;
	ld.global.v4.f32 	{%f1, %f2, %f3, %f4}, [%rd8];
	add.s64 	%rd9, %rd5, %rd7;
	ld.global.v4.f32 	{%f5, %f6, %f7, %f8}, [%rd9];
	add.f32 	%f9, %f1, %f5;
	add.f32 	%f10, %f2, %f6;
	add.f32 	%f11, %f3, %f7;
	add.f32 	%f12, %f4, %f8;
	add.s64 	%rd10, %rd6, %rd7;
	st.global.v4.f32 	[%rd10], {%f9, %f10, %f11, %f12};
$L__BB2_2:
	ret;

}
	// .globl	_Z15matrixAddScaledPKfS0_Pfffii
.visible .entry _Z15matrixAddScaledPKfS0_Pfffii(
	.param .u64 .ptr .align 1 _Z15matrixAddScaledPKfS0_Pfffii_param_0,
	.param .u64 .ptr .align 1 _Z15matrixAddScaledPKfS0_Pfffii_param_1,
	.param .u64 .ptr .align 1 _Z15matrixAddScaledPKfS0_Pfffii_param_2,
	.param .f32 _Z15matrixAddScaledPKfS0_Pfffii_param_3,
	.param .f32 _Z15matrixAddScaledPKfS0_Pfffii_param_4,
	.param .u32 _Z15matrixAddScaledPKfS0_Pfffii_param_5,
	.param .u32 _Z15matrixAddScaledPKfS0_Pfffii_param_6
)
{
	.reg .pred 	%p<4>;
	.reg .b32 	%r<12>;
	.reg .b32 	%f<7>;
	.reg .b64 	%rd<11>;

	ld.param.u64 	%rd1, [_Z15matrixAddScaledPKfS0_Pfffii_param_0];
	ld.param.u64 	%rd2, [_Z15matrixAddScaledPKfS0_Pfffii_param_1];
	ld.param.u64 	%rd3, [_Z15matrixAddScaledPKfS0_Pfffii_param_2];
	ld.param.f32 	%f1, [_Z15matrixAddScaledPKfS0_Pfffii_param_3];
	ld.param.f32 	%f2, [_Z15matrixAddScaledPKfS0_Pfffii_param_4];
	ld.param.u32 	%r4, [_Z15matrixAddScaledPKfS0_Pfffii_param_5];
	ld.param.u32 	%r3, [_Z15matrixAddScaledPKfS0_Pfffii_param_6];
	mov.u32 	%r5, %ctaid.y;
	mov.u32 	%r6, %ntid.y;
	mov.u32 	%r7, %tid.y;
	mad.lo.s32 	%r1, %r5, %r6, %r7;
	mov.u32 	%r8, %ctaid.x;
	mov.u32 	%r9, %ntid.x;
	mov.u32 	%r10, %tid.x;
	mad.lo.s32 	%r2, %r8, %r9, %r10;
	setp.ge.s32 	%p1, %r1, %r4;
	setp.ge.s32 	%p2, %r2, %r3;
	or.pred  	%p3, %p1, %p2;
	@%p3 bra 	$L__BB3_2;
	cvta.to.global.u64 	%rd4, %rd1;
	cvta.to.global.u64 	%rd5, %rd2;
	cvta.to.global.u64 	%rd6, %rd3;
	mad.lo.s32 	%r11, %r3, %r1, %r2;
	mul.wide.s32 	%rd7, %r11, 4;
	add.s64 	%rd8, %rd4, %rd7;
	ld.global.f32 	%f3, [%rd8];
	add.s64 	%rd9, %rd5, %rd7;
	ld.global.f32 	%f4, [%rd9];
	mul.f32 	%f5, %f2, %f4;
	fma.rn.f32 	%f6, %f1, %f3, %f5;
	add.s64 	%rd10, %rd6, %rd7;
	st.global.f32 	[%rd10], %f6;
$L__BB3_2:
	ret;

}


// ===== COMPILED SASS (sm_100) =====

	.target	sm_100

	.elftype	@"ET_EXEC"


//--------------------- .note.nv.tkinfo           --------------------------
	.section	.note.nv.tkinfo,"",@"SHT_NOTE"
	.sectionflags	@"SHF_NOTE_NV_TKINFO"
	.tkinfo
        /*0018*/ 	.word	0x00000002
        /*0030*/ 	.string	""
        /*0030*/ 	.string	"ptxas"
        /*0030*/ 	.string	"Cuda compilation tools, release 13.0, V13.0.88"
        /*0030*/ 	.string	"Build cuda_13.0.r13.0/compiler.36424714_0"
        /*0030*/ 	.string	"-arch sm_100 -m 64 "



//--------------------- .note.nv.cuinfo           --------------------------
	.section	.note.nv.cuinfo,"",@"SHT_NOTE"
	.sectionflags	@"SHF_NOTE_NV_CUINFO"
        /*0018*/ 	.short	0x0002
        /*001a*/ 	.short	0x0064
        /*001c*/ 	.short	0x0082
	.zero		2


//--------------------- .nv.info                  --------------------------
	.section	.nv.info,"",@"SHT_CUDA_INFO"
	.align	4


	//----- nvinfo : EIATTR_REGCOUNT
	.align		4
        /*0000*/ 	.byte	0x04, 0x2f
        /*0002*/ 	.short	(.L_1 - .L_0)
	.align		4
.L_0:
        /*0004*/ 	.word	index@(_Z13matrixAddSafePKfS0_Pfii)
        /*0008*/ 	.word	0x0000000c


	//----- nvinfo : EIATTR_FRAME_SIZE
	.align		4
.L_1:
        /*000c*/ 	.byte	0x04, 0x11
        /*000e*/ 	.short	(.L_3 - .L_2)
	.align		4
.L_2:
        /*0010*/ 	.word	index@(_Z13matrixAddSafePKfS0_Pfii)
        /*0014*/ 	.word	0x00000000


	//----- nvinfo : EIATTR_REGCOUNT
	.align		4
.L_3:
        /*0018*/ 	.byte	0x04, 0x2f
        /*001a*/ 	.short	(.L_5 - .L_4)
	.align		4
.L_4:
        /*001c*/ 	.word	index@(_Z15matrixAddSharedPKfS0_Pfii)
        /*0020*/ 	.word	0x00000010


	//----- nvinfo : EIATTR_FRAME_SIZE
	.align		4
.L_5:
        /*0024*/ 	.byte	0x04, 0x11
        /*0026*/ 	.short	(.L_7 - .L_6)
	.align		4
.L_6:
        /*0028*/ 	.word	index@(_Z15matrixAddSharedPKfS0_Pfii)
        /*002c*/ 	.word	0x00000000


	//----- nvinfo : EIATTR_REGCOUNT
	.align		4
.L_7:
        /*0030*/ 	.byte	0x04, 0x2f
        /*0032*/ 	.short	(.L_9 - .L_8)
	.align		4
.L_8:
        /*0034*/ 	.word	index@(_Z13matrixAddVec4PK6float4S1_PS_ii)
        /*0038*/ 	.word	0x00000016


	//----- nvinfo : EIATTR_FRAME_SIZE
	.align		4
.L_9:
        /*003c*/ 	.byte	0x04, 0x11
        /*003e*/ 	.short	(.L_11 - .L_10)
	.align		4
.L_10:
        /*0040*/ 	.word	index@(_Z13matrixAddVec4PK6float4S1_PS_ii)
        /*0044*/ 	.word	0x00000000


	//----- nvinfo : EIATTR_REGCOUNT
	.align		4
.L_11:
        /*0048*/ 	.byte	0x04, 0x2f
        /*004a*/ 	.short	(.L_13 - .L_12)
	.align		4
.L_12:
        /*004c*/ 	.word	index@(_Z15matrixAddScaledPKfS0_Pfffii)
        /*0050*/ 	.word	0x0000000e


	//----- nvinfo : EIATTR_FRAME_SIZE
	.align		4
.L_13:
        /*0054*/ 	.byte	0x04, 0x11
        /*0056*/ 	.short	(.L_15 - .L_14)
	.align		4
.L_14:
        /*0058*/ 	.word	index@(_Z15matrixAddScaledPKfS0_Pfffii)
        /*005c*/ 	.word	0x00000000


	//----- nvinfo : EIATTR_MIN_STACK_SIZE
	.align		4
.L_15:
        /*0060*/ 	.byte	0x04, 0x12
        /*0062*/ 	.short	(.L_17 - .L_16)
	.align		4
.L_16:
        /*0064*/ 	.word	index@(_Z15matrixAddScaledPKfS0_Pfffii)
        /*0068*/ 	.word	0x00000000


	//----- nvinfo : EIATTR_MIN_STACK_SIZE
	.align		4
.L_17:
        /*006c*/ 	.byte	0x04, 0x12
        /*006e*/ 	.short	(.L_19 - .L_18)
	.align		4
.L_18:
        /*0070*/ 	.word	index@(_Z13matrixAddVec4PK6float4S1_PS_ii)
        /*0074*/ 	.word	0x00000000


	//----- nvinfo : EIATTR_MIN_STACK_SIZE
	.align		4
.L_19:
        /*0078*/ 	.byte	0x04, 0x12
        /*007a*/ 	.short	(.L_21 - .L_20)
	.align		4
.L_20:
        /*007c*/ 	.word	index@(_Z15matrixAddSharedPKfS0_Pfii)
        /*0080*/ 	.word	0x00000000


	//----- nvinfo : EIATTR_MIN_STACK_SIZE
	.align		4
.L_21:
        /*0084*/ 	.byte	0x04, 0x12
        /*0086*/ 	.short	(.L_23 - .L_22)
	.align		4
.L_22:
        /*0088*/ 	.word	index@(_Z13matrixAddSafePKfS0_Pfii)
        /*008c*/ 	.word	0x00000000
.L_23:


//--------------------- .nv.compat                --------------------------
	.section	.nv.compat,"",@"SHT_CUDA_COMPAT_INFO"
	.align	4
        /*0000*/ 	.byte	0x02, 0x09, 0x00, 0x00, 0x02, 0x02, 0x01, 0x00, 0x02, 0x05, 0x05, 0x00, 0x03, 0x07, 0x01, 0x01
        /*0010*/ 	.byte	0x02, 0x03, 0x00, 0x00, 0x02, 0x06, 0x01, 0x00, 0x04, 0x0b, 0x08, 0x00, 0x09, 0x00, 0x00, 0x00
        /*0020*/ 	.byte	0x00, 0x00, 0x00, 0x00


//--------------------- .nv.info._Z15matrixAddScaledPKfS0_Pfffii --------------------------
	.section	.nv.info._Z15matrixAddScaledPKfS0_Pfffii,"",@"SHT_CUDA_INFO"
	.sectionflags	@""
	.align	4


	//----- nvinfo : EIATTR_CUDA_API_VERSION
	.align		4
        /*0000*/ 	.byte	0x04, 0x37
        /*0002*/ 	.short	(.L_25 - .L_24)
.L_24:
        /*0004*/ 	.word	0x00000082


	//----- nvinfo : EIATTR_KPARAM_INFO
	.align		4
.L_25:
        /*0008*/ 	.byte	0x04, 0x17
        /*000a*/ 	.short	(.L_27 - .L_26)
.L_26:
        /*000c*/ 	.word	0x00000000
        /*0010*/ 	.short	0x0006
        /*0012*/ 	.short	0x0024
        /*0014*/ 	.byte	0x00, 0xf0, 0x11, 0x00


	//----- nvinfo : EIATTR_KPARAM_INFO
	.align		4
.L_27:
        /*0018*/ 	.byte	0x04, 0x17
        /*001a*/ 	.short	(.L_29 - .L_28)
.L_28:
        /*001c*/ 	.word	0x00000000
        /*0020*/ 	.short	0x0005
        /*0022*/ 	.short	0x0020
        /*0024*/ 	.byte	0x00, 0xf0, 0x11, 0x00


	//----- nvinfo : EIATTR_KPARAM_INFO
	.align		4
.L_29:
        /*0028*/ 	.byte	0x04, 0x17
        /*002a*/ 	.short	(.L_31 - .L_30)
.L_30:
        /*002c*/ 	.word	0x00000000
        /*0030*/ 	.short	0x0004
        /*0032*/ 	.short	0x001c
        /*0034*/ 	.byte	0x00, 0xf0, 0x11, 0x00


	//----- nvinfo : EIATTR_KPARAM_INFO
	.align		4
.L_31:
        /*0038*/ 	.byte	0x04, 0x17
        /*003a*/ 	.short	(.L_33 - .L_32)
.L_32:
        /*003c*/ 	.word	0x00000000
        /*0040*/ 	.short	0x0003
        /*0042*/ 	.short	0x0018
        /*0044*/ 	.byte	0x00, 0xf0, 0x11, 0x00


	//----- nvinfo : EIATTR_KPARAM_INFO
	.align		4
.L_33:
        /*0048*/ 	.byte	0x04, 0x17
        /*004a*/ 	.short	(.L_35 - .L_34)
.L_34:
        /*004c*/ 	.word	0x00000000
        /*0050*/ 	.short	0x0002
        /*0052*/ 	.short	0x0010
        /*0054*/ 	.byte	0x00, 0xf5, 0x21, 0x00


	//----- nvinfo : EIATTR_KPARAM_INFO
	.align		4
.L_35:
        /*0058*/ 	.byte	0x04, 0x17
        /*005a*/ 	.short	(.L_37 - .L_36)
.L_36:
        /*005c*/ 	.word	0x00000000
        /*0060*/ 	.short	0x0001
        /*0062*/ 	.short	0x0008
        /*0064*/ 	.byte	0x00, 0xf5, 0x21, 0x00


	//----- nvinfo : EIATTR_KPARAM_INFO
	.align		4
.L_37:
        /*0068*/ 	.byte	0x04, 0x17
        /*006a*/ 	.short	(.L_39 - .L_38)
.L_38:
        /*006c*/ 	.word	0x00000000
        /*0070*/ 	.short	0x0000
        /*0072*/ 	.short	0x0000
        /*0074*/ 	.byte	0x00, 0xf5, 0x21, 0x00


	//----- nvinfo : EIATTR_SPARSE_MMA_MASK
	.align		4
.L_39:
        /*0078*/ 	.byte	0x03, 0x50
        /*007a*/ 	.short	0x0000


	//----- nvinfo : EIATTR_MAXREG_COUNT
	.align		4
        /*007c*/ 	.byte	0x03, 0x1b
        /*007e*/ 	.short	0x00ff


	//----- nvinfo : EIATTR_MERCURY_ISA_VERSION
	.align		4
        /*0080*/ 	.byte	0x03, 0x5f
        /*0082*/ 	.short	0x0101


	//----- nvinfo : EIATTR_VRC_CTA_INIT_COUNT
	.align		4
        /*0084*/ 	.byte	0x02, 0x4a
	.zero		1
	.zero		1


	//----- nvinfo : EIATTR_EXIT_INSTR_OFFSETS
	.align		4
        /*0088*/ 	.byte	0x04, 0x1c
        /*008a*/ 	.short	(.L_41 - .L_40)


	//   ....[0]....
.L_40:
        /*008c*/ 	.word	0x000000c0


	//   ....[1]....
        /*0090*/ 	.word	0x000001b0


	//----- nvinfo : EIATTR_CBANK_PARAM_SIZE
	.align		4
.L_41:
        /*0094*/ 	.byte	0x03, 0x19
        /*0096*/ 	.short	0x0028


	//----- nvinfo : EIATTR_PARAM_CBANK
	.align		4
        /*0098*/ 	.byte	0x04, 0x0a
        /*009a*/ 	.short	(.L_43 - .L_42)
	.align		4
.L_42:
        /*009c*/ 	.word	index@(.nv.constant0._Z15matrixAddScaledPKfS0_Pfffii)
        /*00a0*/ 	.short	0x0380
        /*00a2*/ 	.short	0x0028


	//----- nvinfo : EIATTR_SW_WAR
	.align		4
.L_43:
        /*00a4*/ 	.byte	0x04, 0x36
        /*00a6*/ 	.short	(.L_45 - .L_44)
.L_44:
        /*00a8*/ 	.word	0x00000008
.L_45:


//--------------------- .nv.info._Z13matrixAddVec4PK6float4S1_PS_ii --------------------------
	.section	.nv.info._Z13matrixAddVec4PK6float4S1_PS_ii,"",@"SHT_CUDA_INFO"
	.sectionflags	@""
	.align	4


	//----- nvinfo : EIATTR_CUDA_API_VERSION
	.align		4
        /*0000*/ 	.byte	0x04, 0x37
        /*0002*/ 	.short	(.L_47 - .L_46)
.L_46:
        /*0004*/ 	.word	0x00000082


	//----- nvinfo : EIATTR_KPARAM_INFO
	.align		4
.L_47:
        /*0008*/ 	.byte	0x04, 0x17
        /*000a*/ 	.short	(.L_49 - .L_48)
.L_48:
        /*000c*/ 	.word	0x00000000
        /*0010*/ 	.short	0x0004
        /*0012*/ 	.short	0x001c
        /*0014*/ 	.byte	0x00, 0xf0, 0x11, 0x00


	//----- nvinfo : EIATTR_KPARAM_INFO
	.align		4
.L_49:
        /*0018*/ 	.byte	0x04, 0x17
        /*001a*/ 	.short	(.L_51 - .L_50)
.L_50:
        /*001c*/ 	.word	0x00000000
        /*0020*/ 	.short	0x0003
        /*0022*/ 	.short	0x0018
        /*0024*/ 	.byte	0x00, 0xf0, 0x11, 0x00


	//----- nvinfo : EIATTR_KPARAM_INFO
	.align		4
.L_51:
        /*0028*/ 	.byte	0x04, 0x17
        /*002a*/ 	.short	(.L_53 - .L_52)
.L_52:
        /*002c*/ 	.word	0x00000000
        /*0030*/ 	.short	0x0002
        /*0032*/ 	.short	0x0010
        /*0034*/ 	.byte	0x00, 0xf5, 0x21, 0x00


	//----- nvinfo : EIATTR_KPARAM_INFO
	.align		4
.L_53:
        /*0038*/ 	.byte	0x04, 0x17
        /*003a*/ 	.short	(.L_55 - .L_54)
.L_54:
        /*003c*/ 	.word	0x00000000
        /*0040*/ 	.short	0x0001
        /*0042*/ 	.short	0x0008
        /*0044*/ 	.byte	0x00, 0xf5, 0x21, 0x00


	//----- nvinfo : EIATTR_KPARAM_INFO
	.align		4
.L_55:
        /*0048*/ 	.byte	0x04, 0x17
        /*004a*/ 	.short	(.L_57 - .L_56)
.L_56:
        /*004c*/ 	.word	0x00000000
        /*0050*/ 	.short	0x0000
        /*0052*/ 	.short	0x0000
        /*0054*/ 	.byte	0x00, 0xf5, 0x21, 0x00


	//----- nvinfo : EIATTR_SPARSE_MMA_MASK
	.align		4
.L_57:
        /*0058*/ 	.byte	0x03, 0x50
        /*005a*/ 	.short	0x0000


	//----- nvinfo : EIATTR_MAXREG_COUNT
	.align		4
        /*005c*/ 	.byte	0x03, 0x1b
        /*005e*/ 	.short	0x00ff


	//----- nvinfo : EIATTR_MERCURY_ISA_VERSION
	.align		4
        /*0060*/ 	.byte	0x03, 0x5f
        /*0062*/ 	.short	0x0101


	//----- nvinfo : EIATTR_VRC_CTA_INIT_COUNT
	.align		4
        /*0064*/ 	.byte	0x02, 0x4a
	.zero		1
	.zero		1


	//----- nvinfo : EIATTR_EXIT_INSTR_OFFSETS
	.align		4
        /*0068*/ 	.byte	0x04, 0x1c
        /*006a*/ 	.short	(.L_59 - .L_58)


	//   ....[0]....
.L_58:
        /*006c*/ 	.word	0x000000f0


	//   ....[1]....
        /*0070*/ 	.word	0x000001f0


	//----- nvinfo : EIATTR_CBANK_PARAM_SIZE
	.align		4
.L_59:
        /*0074*/ 	.byte	0x03, 0x19
        /*0076*/ 	.short	0x0020


	//----- nvinfo : EIATTR_PARAM_CBANK
	.align		4
        /*0078*/ 	.byte	0x04, 0x0a
        /*007a*/ 	.short	(.L_61 - .L_60)
	.align		4
.L_60:
        /*007c*/ 	.word	index@(.nv.constant0._Z13matrixAddVec4PK6float4S1_PS_ii)
        /*0080*/ 	.short	0x0380
        /*0082*/ 	.short	0x0020


	//----- nvinfo : EIATTR_SW_WAR
	.align		4
.L_61:
        /*0084*/ 	.byte	0x04, 0x36
        /*0086*/ 	.short	(.L_63 - .L_62)
.L_62:
        /*0088*/ 	.word	0x00000008
.L_63:


//--------------------- .nv.info._Z15matrixAddSharedPKfS0_Pfii --------------------------
	.section	.nv.info._Z15matrixAddSharedPKfS0_Pfii,"",@"SHT_CUDA_INFO"
	.sectionflags	@""
	.align	4


	//----- nvinfo : EIATTR_CUDA_API_VERSION
	.align		4
        /*0000*/ 	.byte	0x04, 0x37
        /*0002*/ 	.short	(.L_65 - .L_64)
.L_64:
        /*0004*/ 	.word	0x00000082


	//----- nvinfo : EIATTR_KPARAM_INFO
	.align		4
.L_65:
        /*0008*/ 	.byte	0x04, 0x17
        /*000a*/ 	.short	(.L_67 - .L_66)
.L_66:
        /*000c*/ 	.word	0x00000000
        /*0010*/ 	.short	0x0004
        /*0012*/ 	.short	0x001c
        /*0014*/ 	.byte	0x00, 0xf0, 0x11, 0x00


	//----- nvinfo : EIATTR_KPARAM_INFO
	.align		4
.L_67:
        /*0018*/ 	.byte	0x04, 0x17
        /*001a*/ 	.short	(.L_69 - .L_68)
.L_68:
        /*001c*/ 	.word	0x00000000
        /*0020*/ 	.short	0x0003
        /*0022*/ 	.short	0x0018
        /*0024*/ 	.byte	0x00, 0xf0, 0x11, 0x00


	//----- nvinfo : EIATTR_KPARAM_INFO
	.align		4
.L_69:
        /*0028*/ 	.byte	0x04, 0x17
        /*002a*/ 	.short	(.L_71 - .L_70)
.L_70:
        /*002c*/ 	.word	0x00000000
        /*0030*/ 	.short	0x0002
        /*0032*/ 	.short	0x0010
        /*0034*/ 	.byte	0x00, 0xf5, 0x21, 0x00


	//----- nvinfo : EIATTR_KPARAM_INFO
	.align		4
.L_71:
        /*0038*/ 	.byte	0x04, 0x17
        /*003a*/ 	.short	(.L_73 - .L_72)
.L_72:
        /*003c*/ 	.word	0x00000000
        /*0040*/ 	.short	0x0001
        /*0042*/ 	.short	0x0008
        /*0044*/ 	.byte	0x00, 0xf5, 0x21, 0x00


	//----- nvinfo : EIATTR_KPARAM_INFO
	.align		4
.L_73:
        /*0048*/ 	.byte	0x04, 0x17
        /*004a*/ 	.short	(.L_75 - .L_74)
.L_74:
        /*004c*/ 	.word	0x00000000
        /*0050*/ 	.short	0x0000
        /*0052*/ 	.short	0x0000
        /*0054*/ 	.byte	0x00, 0xf5, 0x21, 0x00


	//----- nvinfo : EIATTR_SPARSE_MMA_MASK
	.align		4
.L_75:
        /*0058*/ 	.byte	0x03, 0x50
        /*005a*/ 	.short	0x0000


	//----- nvinfo : EIATTR_MAXREG_COUNT
	.align		4
        /*005c*/ 	.byte	0x03, 0x1b
        /*005e*/ 	.short	0x00ff


	//----- nvinfo : EIATTR_NUM_BARRIERS
	.align		4
        /*0060*/ 	.byte	0x02, 0x4c
        /*0062*/ 	.byte	0x01
	.zero		1


	//----- nvinfo : EIATTR_MERCURY_ISA_VERSION
	.align		4
        /*0064*/ 	.byte	0x03, 0x5f
        /*0066*/ 	.short	0x0101


	//----- nvinfo : EIATTR_VRC_CTA_INIT_COUNT
	.align		4
        /*0068*/ 	.byte	0x02, 0x4a
	.zero		1
	.zero		1


	//----- nvinfo : EIATTR_EXIT_INSTR_OFFSETS
	.align		4
        /*006c*/ 	.byte	0x04, 0x1c
        /*006e*/ 	.short	(.L_77 - .L_76)


	//   ....[0]....
.L_76:
        /*0070*/ 	.word	0x00000200


	//   ....[1]....
        /*0074*/ 	.word	0x00000280


	//----- nvinfo : EIATTR_CBANK_PARAM_SIZE
	.align		4
.L_77:
        /*0078*/ 	.byte	0x03, 0x19
        /*007a*/ 	.short	0x0020


	//----- nvinfo : EIATTR_PARAM_CBANK
	.align		4
        /*007c*/ 	.byte	0x04, 0x0a
        /*007e*/ 	.short	(.L_79 - .L_78)
	.align		4
.L_78:
        /*0080*/ 	.word	index@(.nv.constant0._Z15matrixAddSharedPKfS0_Pfii)
        /*0084*/ 	.short	0x0380
        /*0086*/ 	.short	0x0020


	//----- nvinfo : EIATTR_SW_WAR
	.align		4
.L_79:
        /*0088*/ 	.byte	0x04, 0x36
        /*008a*/ 	.short	(.L_81 - .L_80)
.L_80:
        /*008c*/ 	.word	0x00000008
.L_81:


//--------------------- .nv.info._Z13matrixAddSafePKfS0_Pfii --------------------------
	.section	.nv.info._Z13matrixAddSafePKfS0_Pfii,"",@"SHT_CUDA_INFO"
	.sectionflags	@""
	.align	4


	//----- nvinfo : EIATTR_CUDA_API_VERSION
	.align		4
        /*0000*/ 	.byte	0x04, 0x37
        /*0002*/ 	.short	(.L_83 - .L_82)
.L_82:
        /*0004*/ 	.word	0x00000082


	//----- nvinfo : EIATTR_KPARAM_INFO
	.align		4
.L_83:
        /*0008*/ 	.byte	0x04, 0x17
        /*000a*/ 	.short	(.L_85 - .L_84)
.L_84:
        /*000c*/ 	.word	0x00000000
        /*0010*/ 	.short	0x0004
        /*0012*/ 	.short	0x001c
        /*0014*/ 	.byte	0x00, 0xf0, 0x11, 0x00


	//----- nvinfo : EIATTR_KPARAM_INFO
	.align		4
.L_85:
        /*0018*/ 	.byte	0x04, 0x17
        /*001a*/ 	.short	(.L_87 - .L_86)
.L_86:
        /*001c*/ 	.word	0x00000000
        /*0020*/ 	.short	0x0003
        /*0022*/ 	.short	0x0018
        /*0024*/ 	.byte	0x00, 0xf0, 0x11, 0x00


	//----- nvinfo : EIATTR_KPARAM_INFO
	.align		4
.L_87:
        /*0028*/ 	.byte	0x04, 0x17
        /*002a*/ 	.short	(.L_89 - .L_88)
.L_88:
        /*002c*/ 	.word	0x00000000
        /*0030*/ 	.short	0x0002
        /*0032*/ 	.short	0x0010
        /*0034*/ 	.byte	0x00, 0xf5, 0x21, 0x00


	//----- nvinfo : EIATTR_KPARAM_INFO
	.align		4
.L_89:
        /*0038*/ 	.byte	0x04, 0x17
        /*003a*/ 	.short	(.L_91 - .L_90)
.L_90:
        /*003c*/ 	.word	0x00000000
        /*0040*/ 	.short	0x0001
        /*0042*/ 	.short	0x0008
        /*0044*/ 	.byte	0x00, 0xf5, 0x21, 0x00


	//----- nvinfo : EIATTR_KPARAM_INFO
	.align		4
.L_91:
        /*0048*/ 	.byte	0x04, 0x17
        /*004a*/ 	.short	(.L_93 - .L_92)
.L_92:
        /*004c*/ 	.word	0x00000000
        /*0050*/ 	.short	0x0000
        /*0052*/ 	.short	0x0000
        /*0054*/ 	.byte	0x00, 0xf5, 0x21, 0x00


	//----- nvinfo : EIATTR_SPARSE_MMA_MASK
	.align		4
.L_93:
        /*0058*/ 	.byte	0x03, 0x50
        /*005a*/ 	.short	0x0000


	//----- nvinfo : EIATTR_MAXREG_COUNT
	.align		4
        /*005c*/ 	.byte	0x03, 0x1b
        /*005e*/ 	.short	0x00ff


	//----- nvinfo : EIATTR_MERCURY_ISA_VERSION
	.align		4
        /*0060*/ 	.byte	0x03, 0x5f
        /*0062*/ 	.short	0x0101


	//----- nvinfo : EIATTR_VRC_CTA_INIT_COUNT
	.align		4
        /*0064*/ 	.byte	0x02, 0x4a
	.zero		1
	.zero		1


	//----- nvinfo : EIATTR_EXIT_INSTR_OFFSETS
	.align		4
        /*0068*/ 	.byte	0x04, 0x1c
        /*006a*/ 	.short	(.L_95 - .L_94)


	//   ....[0]....
.L_94:
        /*006c*/ 	.word	0x000000c0


	//   ....[1]....
        /*0070*/ 	.word	0x00000190


	//----- nvinfo : EIATTR_CBANK_PARAM_SIZE
	.align		4
.L_95:
        /*0074*/ 	.byte	0x03, 0x19
        /*0076*/ 	.short	0x0020


	//----- nvinfo : EIATTR_PARAM_CBANK
	.align		4
        /*0078*/ 	.byte	0x04, 0x0a
        /*007a*/ 	.short	(.L_97 - .L_96)
	.align		4
.L_96:
        /*007c*/ 	.word	index@(.nv.constant0._Z13matrixAddSafePKfS0_Pfii)
        /*0080*/ 	.short	0x0380
        /*0082*/ 	.short	0x0020


	//----- nvinfo : EIATTR_SW_WAR
	.align		4
.L_97:
        /*0084*/ 	.byte	0x04, 0x36
        /*0086*/ 	.short	(.L_99 - .L_98)
.L_98:
        /*0088*/ 	.word	0x00000008
.L_99:


//--------------------- .nv.callgraph             --------------------------
	.section	.nv.callgraph,"",@"SHT_CUDA_CALLGRAPH"
	.align	4
	.sectionentsize	8
	.align		4
        /*0000*/ 	.word	0x00000000
	.align		4
        /*0004*/ 	.word	0xffffffff
	.align		4
        /*0008*/ 	.word	0x00000000
	.align		4
        /*000c*/ 	.word	0xfffffffe
	.align		4
        /*0010*/ 	.word	0x00000000
	.align		4
        /*0014*/ 	.word	0xfffffffd
	.align		4
        /*0018*/ 	.word	0x00000000
	.align		4
        /*001c*/ 	.word	0xfffffffc


//--------------------- .text._Z15matrixAddScaledPKfS0_Pfffii --------------------------
	.section	.text._Z15matrixAddScaledPKfS0_Pfffii,"ax",@progbits
	.align	128
        .global         _Z15matrixAddScaledPKfS0_Pfffii
        .type           _Z15matrixAddScaledPKfS0_Pfffii,@function
        .size           _Z15matrixAddScaledPKfS0_Pfffii,(.L_x_4 - _Z15matrixAddScaledPKfS0_Pfffii)
        .other          _Z15matrixAddScaledPKfS0_Pfffii,@"STO_CUDA_ENTRY STV_DEFAULT"
_Z15matrixAddScaledPKfS0_Pfffii:
.text._Z15matrixAddScaledPKfS0_Pfffii:
[----:B------:R-:W-:Y:S01]  /*0000*/  LDC R1, c[0x0][0x37c] ;  /* 0x0000df00ff017b82 */ /* 0x000fe20000000800 */
[----:B------:R-:W0:Y:S07]  /*0010*/  S2R R2, SR_TID.X ;  /* 0x0000000000027919 */ /* 0x000e2e0000002100 */
[----:B------:R-:W1:Y:S01]  /*0020*/  LDC R0, c[0x0][0x364] ;  /* 0x0000d900ff007b82 */ /* 0x000e620000000800 */
[----:B------:R-:W2:Y:S01]  /*0030*/  LDCU.64 UR6, c[0x0][0x3a0] ;  /* 0x00007400ff0677ac */ /* 0x000ea20008000a00 */
[----:B------:R-:W1:Y:S06]  /*0040*/  S2R R3, SR_TID.Y ;  /* 0x0000000000037919 */ /* 0x000e6c0000002200 */
[----:B------:R-:W0:Y:S08]  /*0050*/  S2UR UR5, SR_CTAID.X ;  /* 0x00000000000579c3 */ /* 0x000e300000002500 */
[----:B------:R-:W0:Y:S08]  /*0060*/  LDC R7, c[0x0][0x360] ;  /* 0x0000d800ff077b82 */ /* 0x000e300000000800 */
[----:B------:R-:W1:Y:S01]  /*0070*/  S2UR UR4, SR_CTAID.Y ;  /* 0x00000000000479c3 */ /* 0x000e620000002600 */
[----:B0-----:R-:W-:-:S05]  /*0080*/  IMAD R7, R7, UR5, R2 ;  /* 0x0000000507077c24 */ /* 0x001fca000f8e0202 */
[----:B--2---:R-:W-:Y:S01]  /*0090*/  ISETP.GE.AND P0, PT, R7, UR7, PT ;  /* 0x0000000707007c0c */ /* 0x004fe2000bf06270 */
[----:B-1----:R-:W-:-:S05]  /*00a0*/  IMAD R0, R0, UR4, R3 ;  /* 0x0000000400007c24 */ /* 0x002fca000f8e0203 */
[----:B------:R-:W-:-:S13]  /*00b0*/  ISETP.GE.OR P0, PT, R0, UR6, P0 ;  /* 0x0000000600007c0c */ /* 0x000fda0008706670 */
[----:B------:R-:W-:Y:S05]  /*00c0*/  @P0 EXIT ;  /* 0x000000000000094d */ /* 0x000fea0003800000 */
[----:B------:R-:W0:Y:S01]  /*00d0*/  LDC.64 R4, c[0x0][0x388] ;  /* 0x0000e200ff047b82 */ /* 0x000e220000000a00 */
[----:B------:R-:W1:Y:S01]  /*00e0*/  LDCU.64 UR4, c[0x0][0x358] ;  /* 0x00006b00ff0477ac */ /* 0x000e620008000a00 */
[----:B------:R-:W-:Y:S01]  /*00f0*/  IMAD R9, R0, UR7, R7 ;  /* 0x0000000700097c24 */ /* 0x000fe2000f8e0207 */
[----:B------:R-:W2:Y:S05]  /*0100*/  LDCU.64 UR8, c[0x0][0x398] ;  /* 0x00007300ff0877ac */ /* 0x000eaa0008000a00 */
[----:B------:R-:W3:Y:S08]  /*0110*/  LDC.64 R2, c[0x0][0x380] ;  /* 0x0000e000ff027b82 */ /* 0x000ef00000000a00 */
[----:B------:R-:W4:Y:S01]  /*0120*/  LDC.64 R6, c[0x0][0x390] ;  /* 0x0000e400ff067b82 */ /* 0x000f220000000a00 */
[----:B0-----:R-:W-:-:S06]  /*0130*/  IMAD.WIDE R4, R9, 0x4, R4 ;  /* 0x0000000409047825 */ /* 0x001fcc00078e0204 */
[----:B-1----:R-:W2:Y:S01]  /*0140*/  LDG.E R4, desc[UR4][R4.64] ;  /* 0x0000000404047981 */ /* 0x002ea2000c1e1900 */
[----:B---3--:R-:W-:-:S06]  /*0150*/  IMAD.WIDE R2, R9, 0x4, R2 ;  /* 0x0000000409027825 */ /* 0x008fcc00078e0202 */
[----:B------:R-:W3:Y:S01]  /*0160*/  LDG.E R2, desc[UR4][R2.64] ;  /* 0x0000000402027981 */ /* 0x000ee2000c1e1900 */
[----:B----4-:R-:W-:-:S04]  /*0170*/  IMAD.WIDE R6, R9, 0x4, R6 ;  /* 0x0000000409067825 */ /* 0x010fc800078e0206 */
[----:B--2---:R-:W-:-:S04]  /*0180*/  FMUL R11, R4, UR9 ;  /* 0x00000009040b7c20 */ /* 0x004fc80008400000 */
[----:B---3--:R-:W-:-:S05]  /*0190*/  FFMA R11, R2, UR8, R11 ;  /* 0x00000008020b7c23 */ /* 0x008fca000800000b */
[----:B------:R-:W-:Y:S01]  /*01a0*/  STG.E desc[UR4][R6.64], R11 ;  /* 0x0000000b06007986 */ /* 0x000fe2000c101904 */
[----:B------:R-:W-:Y:S05]  /*01b0*/  EXIT ;  /* 0x000000000000794d */ /* 0x000fea0003800000 */
.L_x_0:
[----:B------:R-:W-:-:S00]  /*01c0*/  BRA `(.L_x_0) ;  /* 0xfffffffc00fc7947 */ /* 0x000fc0000383ffff */
[----:B------:R-:W-:-:S00]  /*01d0*/  NOP ;  /* 0x0000000000007918 */ /* 0x000fc00000000000 */
        /* <DEDUP_REMOVED lines=10> */
.L_x_4:


//--------------------- .text._Z13matrixAddVec4PK6float4S1_PS_ii --------------------------
	.section	.text._Z13matrixAddVec4PK6float4S1_PS_ii,"ax",@progbits
	.align	128
        .global         _Z13matrixAddVec4PK6float4S1_PS_ii
        .type           _Z13matrixAddVec4PK6float4S1_PS_ii,@function
        .size           _Z13matrixAddVec4PK6float4S1_PS_ii,(.L_x_5 - _Z13matrixAddVec4PK6float4S1_PS_ii)
        .other          _Z13matrixAddVec4PK6float4S1_PS_ii,@"STO_CUDA_ENTRY STV_DEFAULT"
_Z13matrixAddVec4PK6float4S1_PS_ii:
.text._Z13matrixAddVec4PK6float4S1_PS_ii:
[----:B------:R-:W-:Y:S01]  /*0000*/  LDC R1, c[0x0][0x37c] ;  /* 0x0000df00ff017b82 */ /* 0x000fe20000000800 */
[----:B------:R-:W0:Y:S01]  /*0010*/  S2R R2, SR_TID.X ;  /* 0x0000000000027919 */ /* 0x000e220000002100 */
[----:B------:R-:W1:Y:S06]  /*0020*/  LDCU.64 UR8, c[0x0][0x398] ;  /* 0x00007300ff0877ac */ /* 0x000e6c0008000a00 */
[----:B------:R-:W2:Y:S01]  /*0030*/  LDC R0, c[0x0][0x364] ;  /* 0x0000d900ff007b82 */ /* 0x000ea20000000800 */
[----:B------:R-:W2:Y:S07]  /*0040*/  S2R R3, SR_TID.Y ;  /* 0x0000000000037919 */ /* 0x000eae0000002200 */
[----:B------:R-:W0:Y:S08]  /*0050*/  S2UR UR6, SR_CTAID.X ;  /* 0x00000000000679c3 */ /* 0x000e300000002500 */
[----:B------:R-:W0:Y:S01]  /*0060*/  LDC R7, c[0x0][0x360] ;  /* 0x0000d800ff077b82 */ /* 0x000e220000000800 */
[----:B-1----:R-:W-:-:S04]  /*0070*/  USHF.R.S32.HI UR4, URZ, 0x1f, UR9 ;  /* 0x0000001fff047899 */ /* 0x002fc80008011409 */
[----:B------:R-:W-:-:S03]  /*0080*/  ULEA.HI UR4, UR4, UR9, URZ, 0x2 ;  /* 0x0000000904047291 */ /* 0x000fc6000f8f10ff */
[----:B------:R-:W2:Y:S01]  /*0090*/  S2UR UR5, SR_CTAID.Y ;  /* 0x00000000000579c3 */ /* 0x000ea20000002600 */
[----:B------:R-:W-:Y:S01]  /*00a0*/  USHF.R.S32.HI UR4, URZ, 0x2, UR4 ;  /* 0x00000002ff047899 */ /* 0x000fe20008011404 */
[----:B0-----:R-:W-:-:S05]  /*00b0*/  IMAD R7, R7, UR6, R2 ;  /* 0x0000000607077c24 */ /* 0x001fca000f8e0202 */
[----:B------:R-:W-:Y:S01]  /*00c0*/  ISETP.GE.AND P0, PT, R7, UR4, PT ;  /* 0x0000000407007c0c */ /* 0x000fe2000bf06270 */
[----:B--2---:R-:W-:-:S05]  /*00d0*/  IMAD R0, R0, UR5, R3 ;  /* 0x0000000500007c24 */ /* 0x004fca000f8e0203 */
[----:B------:R-:W-:-:S13]  /*00e0*/  ISETP.GE.OR P0, PT, R0, UR8, P0 ;  /* 0x0000000800007c0c */ /* 0x000fda0008706670 */
[----:B------:R-:W-:Y:S05]  /*00f0*/  @P0 EXIT ;  /* 0x000000000000094d */ /* 0x000fea0003800000 */
[----:B------:R-:W0:Y:S01]  /*0100*/  LDC.64 R2, c[0x0][0x380] ;  /* 0x0000e000ff027b82 */ /* 0x000e220000000a00 */
[----:B------:R-:W1:Y:S01]  /*0110*/  LDCU.64 UR6, c[0x0][0x358] ;  /* 0x00006b00ff0677ac */ /* 0x000e620008000a00 */
[----:B------:R-:W-:-:S06]  /*0120*/  IMAD R9, R0, UR4, R7 ;  /* 0x0000000400097c24 */ /* 0x000fcc000f8e0207 */
[----:B------:R-:W2:Y:S08]  /*0130*/  LDC.64 R4, c[0x0][0x388] ;  /* 0x0000e200ff047b82 */ /* 0x000eb00000000a00 */
[----:B------:R-:W3:Y:S01]  /*0140*/  LDC.64 R6, c[0x0][0x390] ;  /* 0x0000e400ff067b82 */ /* 0x000ee20000000a00 */
[----:B0-----:R-:W-:-:S05]  /*0150*/  IMAD.WIDE R2, R9, 0x10, R2 ;  /* 0x0000001009027825 */ /* 0x001fca00078e0202 */
[----:B-1----:R-:W4:Y:S01]  /*0160*/  LDG.E.128 R12, desc[UR6][R2.64] ;  /* 0x00000006020c7981 */ /* 0x002f22000c1e1d00 */
[----:B--2---:R-:W-:-:S05]  /*0170*/  IMAD.WIDE R4, R9, 0x10, R4 ;  /* 0x0000001009047825 */ /* 0x004fca00078e0204 */
[----:B------:R-:W4:Y:S01]  /*0180*/  LDG.E.128 R16, desc[UR6][R4.64] ;  /* 0x0000000604107981 */ /* 0x000f22000c1e1d00 */
[----:B---3--:R-:W-:-:S04]  /*0190*/  IMAD.WIDE R6, R9, 0x10, R6 ;  /* 0x0000001009067825 */ /* 0x008fc800078e0206 */
[----:B----4-:R-:W-:Y:S01]  /*01a0*/  FADD R12, R12, R16 ;  /* 0x000000100c0c7221 */ /* 0x010fe20000000000 */
[----:B------:R-:W-:Y:S01]  /*01b0*/  FADD R13, R13, R17 ;  /* 0x000000110d0d7221 */ /* 0x000fe20000000000 */
[----:B------:R-:W-:Y:S01]  /*01c0*/  FADD R14, R14, R18 ;  /* 0x000000120e0e7221 */ /* 0x000fe20000000000 */
[----:B------:R-:W-:-:S05]  /*01d0*/  FADD R15, R15, R19 ;  /* 0x000000130f0f7221 */ /* 0x000fca0000000000 */
[----:B------:R-:W-:Y:S01]  /*01e0*/  STG.E.128 desc[UR6][R6.64], R12 ;  /* 0x0000000c06007986 */ /* 0x000fe2000c101d06 */
[----:B------:R-:W-:Y:S05]  /*01f0*/  EXIT ;  /* 0x000000000000794d */ /* 0x000fea0003800000 */
.L_x_1:
        /* <DEDUP_REMOVED lines=16> */
.L_x_5:


//--------------------- .text._Z15matrixAddSharedPKfS0_Pfii --------------------------
	.section	.text._Z15matrixAddSharedPKfS0_Pfii,"ax",@progbits
	.align	128
        .global         _Z15matrixAddSharedPKfS0_Pfii
        .type           _Z15matrixAddSharedPKfS0_Pfii,@function
        .size           _Z15matrixAddSharedPKfS0_Pfii,(.L_x_6 - _Z15matrixAddSharedPKfS0_Pfii)
        .other          _Z15matrixAddSharedPKfS0_Pfii,@"STO_CUDA_ENTRY STV_DEFAULT"
_Z15matrixAddSharedPKfS0_Pfii:
.text._Z15matrixAddSharedPKfS0_Pfii:
[----:B------:R-:W-:Y:S01]  /*0000*/  LDC R1, c[0x0][0x37c] ;  /* 0x0000df00ff017b82 */ /* 0x000fe20000000800 */
[----:B------:R-:W0:Y:S01]  /*0010*/  S2R R7, SR_CTAID.X ;  /* 0x0000000000077919 */ /* 0x000e220000002500 */
[----:B------:R-:W1:Y:S06]  /*0020*/  LDCU.64 UR6, c[0x0][0x398] ;  /* 0x00007300ff0677ac */ /* 0x000e6c0008000a00 */
[----:B------:R-:W2:Y:S01]  /*0030*/  LDC.64 R2, c[0x0][0x380] ;  /* 0x0000e000ff027b82 */ /* 0x000ea20000000a00 */
[----:B------:R-:W0:Y:S01]  /*0040*/  S2R R13, SR_TID.X ;  /* 0x00000000000d7919 */ /* 0x000e220000002100 */
[----:B------:R-:W3:Y:S01]  /*0050*/  LDCU.64 UR8, c[0x0][0x358] ;  /* 0x00006b00ff0877ac */ /* 0x000ee20008000a00 */
[----:B------:R-:W4:Y:S05]  /*0060*/  S2R R0, SR_CTAID.Y ;  /* 0x0000000000007919 */ /* 0x000f2a0000002600 */
[----:B------:R-:W5:Y:S01]  /*0070*/  LDC.64 R4, c[0x0][0x388] ;  /* 0x0000e200ff047b82 */ /* 0x000f620000000a00 */
[----:B------:R-:W4:Y:S01]  /*0080*/  S2R R11, SR_TID.Y ;  /* 0x00000000000b7919 */ /* 0x000f220000002200 */
[----:B0-----:R-:W-:-:S04]  /*0090*/  LEA R7, R7, R13, 0x4 ;  /* 0x0000000d07077211 */ /* 0x001fc800078e20ff */
[----:B-1----:R-:W-:Y:S02]  /*00a0*/  ISETP.GE.AND P0, PT, R7, UR7, PT ;  /* 0x0000000707007c0c */ /* 0x002fe4000bf06270 */
[----:B----4-:R-:W-:-:S04]  /*00b0*/  LEA R0, R0, R11, 0x4 ;  /* 0x0000000b00007211 */ /* 0x010fc800078e20ff */
[----:B------:R-:W-:-:S13]  /*00c0*/  ISETP.GE.OR P0, PT, R0, UR6, P0 ;  /* 0x0000000600007c0c */ /* 0x000fda0008706670 */
[----:B------:R-:W-:-:S04]  /*00d0*/  @!P0 IMAD R9, R0, UR7, R7 ;  /* 0x0000000700098c24 */ /* 0x000fc8000f8e0207 */
[----:B--2---:R-:W-:-:S04]  /*00e0*/  @!P0 IMAD.WIDE R2, R9, 0x4, R2 ;  /* 0x0000000409028825 */ /* 0x004fc800078e0202 */
[----:B-----5:R-:W-:Y:S02]  /*00f0*/  @!P0 IMAD.WIDE R4, R9, 0x4, R4 ;  /* 0x0000000409048825 */ /* 0x020fe400078e0204 */
[----:B---3--:R-:W2:Y:S04]  /*0100*/  @!P0 LDG.E R3, desc[UR8][R2.64] ;  /* 0x0000000802038981 */ /* 0x008ea8000c1e1900 */
[----:B------:R-:W3:Y:S01]  /*0110*/  @!P0 LDG.E R5, desc[UR8][R4.64] ;  /* 0x0000000804058981 */ /* 0x000ee2000c1e1900 */
[----:B------:R-:W0:Y:S01]  /*0120*/  S2UR UR6, SR_CgaCtaId ;  /* 0x00000000000679c3 */ /* 0x000e220000008800 */
[----:B------:R-:W-:Y:S02]  /*0130*/  UMOV UR4, 0x400 ;  /* 0x0000040000047882 */ /* 0x000fe40000000000 */
[----:B------:R-:W-:-:S02]  /*0140*/  UIADD3 UR5, UPT, UPT, UR4, 0x400, URZ ;  /* 0x0000040004057890 */ /* 0x000fc4000fffe0ff */
[----:B0-----:R-:W-:Y:S02]  /*0150*/  ULEA UR4, UR6, UR4, 0x18 ;  /* 0x0000000406047291 */ /* 0x001fe4000f8ec0ff */
[----:B------:R-:W-:-:S04]  /*0160*/  ULEA UR5, UR6, UR5, 0x18 ;  /* 0x0000000506057291 */ /* 0x000fc8000f8ec0ff */
[C---:B------:R-:W-:Y:S02]  /*0170*/  LEA R6, R11.reuse, UR4, 0x6 ;  /* 0x000000040b067c11 */ /* 0x040fe4000f8e30ff */
[----:B------:R-:W-:Y:S02]  /*0180*/  LEA R8, R11, UR5, 0x6 ;  /* 0x000000050b087c11 */ /* 0x000fe4000f8e30ff */
[C---:B------:R-:W-:Y:S02]  /*0190*/  LEA R6, R13.reuse, R6, 0x2 ;  /* 0x000000060d067211 */ /* 0x040fe400078e10ff */
[----:B------:R-:W-:-:S03]  /*01a0*/  LEA R8, R13, R8, 0x2 ;  /* 0x000000080d087211 */ /* 0x000fc600078e10ff */
[----:B--2---:R0:W-:Y:S04]  /*01b0*/  @!P0 STS [R6], R3 ;  /* 0x0000000306008388 */ /* 0x0041e80000000800 */
[----:B---3--:R0:W-:Y:S04]  /*01c0*/  @!P0 STS [R8], R5 ;  /* 0x0000000508008388 */ /* 0x0081e80000000800 */
[----:B------:R0:W-:Y:S04]  /*01d0*/  @P0 STS [R6], RZ ;  /* 0x000000ff06000388 */ /* 0x0001e80000000800 */
[----:B------:R0:W-:Y:S01]  /*01e0*/  @P0 STS [R8], RZ ;  /* 0x000000ff08000388 */ /* 0x0001e20000000800 */
[----:B------:R-:W-:Y:S06]  /*01f0*/  BAR.SYNC.DEFER_BLOCKING 0x0 ;  /* 0x0000000000007b1d */ /* 0x000fec0000010000 */
[----:B------:R-:W-:Y:S05]  /*0200*/  @P0 EXIT ;  /* 0x000000000000094d */ /* 0x000fea0003800000 */
[----:B0-----:R-:W-:Y:S01]  /*0210*/  LDS R6, [R6] ;  /* 0x0000000006067984 */ /* 0x001fe20000000800 */
[----:B------:R-:W0:Y:S01]  /*0220*/  LDC.64 R2, c[0x0][0x390] ;  /* 0x0000e400ff027b82 */ /* 0x000e220000000a00 */
[----:B------:R-:W-:Y:S02]  /*0230*/  IMAD R7, R0, UR7, R7 ;  /* 0x0000000700077c24 */ /* 0x000fe4000f8e0207 */
[----:B------:R-:W1:Y:S02]  /*0240*/  LDS R5, [R8] ;  /* 0x0000000008057984 */ /* 0x000e640000000800 */
[----:B0-----:R-:W-:-:S04]  /*0250*/  IMAD.WIDE R2, R7, 0x4, R2 ;  /* 0x0000000407027825 */ /* 0x001fc800078e0202 */
[----:B-1----:R-:W-:-:S05]  /*0260*/  FADD R5, R6, R5 ;  /* 0x0000000506057221 */ /* 0x002fca0000000000 */
[----:B------:R-:W-:Y:S01]  /*0270*/  STG.E desc[UR8][R2.64], R5 ;  /* 0x0000000502007986 */ /* 0x000fe2000c101908 */
[----:B------:R-:W-:Y:S05]  /*0280*/  EXIT ;  /* 0x000000000000794d */ /* 0x000fea0003800000 */
.L_x_2:
        /* <DEDUP_REMOVED lines=15> */
.L_x_6:


//--------------------- .text._Z13matrixAddSafePKfS0_Pfii --------------------------
	.section	.text._Z13matrixAddSafePKfS0_Pfii,"ax",@progbits
	.align	128
        .global         _Z13matrixAddSafePKfS0_Pfii
        .type           _Z13matrixAddSafePKfS0_Pfii,@function
        .size           _Z13matrixAddSafePKfS0_Pfii,(.L_x_7 - _Z13matrixAddSafePKfS0_Pfii)
        .other          _Z13matrixAddSafePKfS0_Pfii,@"STO_CUDA_ENTRY STV_DEFAULT"
_Z13matrixAddSafePKfS0_Pfii:
.text._Z13matrixAddSafePKfS0_Pfii:
        /* <DEDUP_REMOVED lines=15> */
[----:B------:R-:W-:-:S06]  /*00f0*/  IMAD R9, R0, UR7, R7 ;  /* 0x0000000700097c24 */ /* 0x000fcc000f8e0207 */
[----:B------:R-:W2:Y:S08]  /*0100*/  LDC.64 R4, c[0x0][0x388] ;  /* 0x0000e200ff047b82 */ /* 0x000eb00000000a00 */
[----:B------:R-:W3:Y:S01]  /*0110*/  LDC.64 R6, c[0x0][0x390] ;  /* 0x0000e400ff067b82 */ /* 0x000ee20000000a00 */
[----:B0-----:R-:W-:-:S06]  /*0120*/  IMAD.WIDE R2, R9, 0x4, R2 ;  /* 0x0000000409027825 */ /* 0x001fcc00078e0202 */
[----:B-1----:R-:W4:Y:S01]  /*0130*/  LDG.E R2, desc[UR4][R2.64] ;  /* 0x0000000402027981 */ /* 0x002f22000c1e1900 */
[----:B--2---:R-:W-:-:S06]  /*0140*/  IMAD.WIDE R4, R9, 0x4, R4 ;  /* 0x0000000409047825 */ /* 0x004fcc00078e0204 */
[----:B------:R-:W4:Y:S01]  /*0150*/  LDG.E R5, desc[UR4][R4.64] ;  /* 0x0000000404057981 */ /* 0x000f22000c1e1900 */
[----:B---3--:R-:W-:-:S04]  /*0160*/  IMAD.WIDE R6, R9, 0x4, R6 ;  /* 0x0000000409067825 */ /* 0x008fc800078e0206 */
[----:B----4-:R-:W-:-:S05]  /*0170*/  FADD R9, R2, R5 ;  /* 0x0000000502097221 */ /* 0x010fca0000000000 */
[----:B------:R-:W-:Y:S01]  /*0180*/  STG.E desc[UR4][R6.64], R9 ;  /* 0x0000000906007986 */ /* 0x000fe2000c101904 */
[----:B------:R-:W-:Y:S05]  /*0190*/  EXIT ;  /* 0x000000000000794d */ /* 0x000fea0003800000 */
.L_x_3:
        /* <DEDUP_REMOVED lines=14> */
.L_x_7:


//--------------------- .nv.shared.reserved.0     --------------------------
	.section	.nv.shared.reserved.0,"aw",@nobits
	.weak		__nv_reservedSMEM_offset_0_alias
	.size		__nv_reservedSMEM_offset_0_alias, 0, 64
	.other		__nv_reservedSMEM_offset_0_alias,@"STO_CUDA_RESERVED_SHARED STV_DEFAULT"
__nv_reservedSMEM_offset_0_alias:
	.zero		0
	.zero		64


//--------------------- .nv.shared._Z15matrixAddSharedPKfS0_Pfii --------------------------
	.section	.nv.shared._Z15matrixAddSharedPKfS0_Pfii,"aw",@nobits
	.sectionflags	@""
	.align	4
.nv.shared._Z15matrixAddSharedPKfS0_Pfii:
	.zero		3072


//--------------------- .nv.constant0._Z15matrixAddScaledPKfS0_Pfffii --------------------------
	.section	.nv.constant0._Z15matrixAddScaledPKfS0_Pfffii,"a",@progbits
	.sectionflags	@""
	.align	4
.nv.constant0._Z15matrixAddScaledPKfS0_Pfffii:
	.zero		936


//--------------------- .nv.constant0._Z13matrixAddVec4PK6float4S1_PS_ii --------------------------
	.section	.nv.constant0._Z13matrixAddVec4PK6float4S1_PS_ii,"a",@progbits
	.sectionflags	@""
	.align	4
.nv.constant0._Z13matrixAddVec4PK6float4S1_PS_ii:
	.zero		928


//--------------------- .nv.constant0._Z15matrixAddSharedPKfS0_Pfii --------------------------
	.section	.nv.constant0._Z15matrixAddSharedPKfS0_Pfii,"a",@progbits
	.sectionflags	@""
	.align	4
.nv.constant0._Z15matrixAddSharedPKfS0_Pfii:
	.zero		928


//--------------------- .nv.constant0._Z13matrixAddSafePKfS0_Pfii --------------------------
	.section	.nv.constant0._Z13matrixAddSafePKfS0_Pfii,"a",@progbits
	.sectionflags	@""
	.align	4
.nv.constant0._Z13matrixAddSafePKfS0_Pfii:
	.zero		928


//--------------------- SYMBOLS --------------------------

	.type		.nv.reservedSmem.offset0,@object
	.size		.nv.reservedSmem.offset0,0x4
	.type		.nv.reservedSmem.cap,@object
	.size		.nv.reservedSmem.cap,0x4
